//
// Generated by NVIDIA NVVM Compiler
//
// Compiler Build ID: CL-36424714
// Cuda compilation tools, release 13.0, V13.0.88
// Based on NVVM 20.0.0
//

.version 9.0
.target sm_100
.address_size 64

	// .globl	_Z12vecAddKernelPfS_S_i

.visible .entry _Z12vecAddKernelPfS_S_i(
	.param .u64 .ptr .align 1 _Z12vecAddKernelPfS_S_i_param_0,
	.param .u64 .ptr .align 1 _Z12vecAddKernelPfS_S_i_param_1,
	.param .u64 .ptr .align 1 _Z12vecAddKernelPfS_S_i_param_2,
	.param .u32 _Z12vecAddKernelPfS_S_i_param_3
)
{
	.reg .pred 	%p<2>;
	.reg .b32 	%r<6>;
	.reg .b32 	%f<4>;
	.reg .b64 	%rd<11>;

	ld.param.u64 	%rd1, [_Z12vecAddKernelPfS_S_i_param_0];
	ld.param.u64 	%rd2, [_Z12vecAddKernelPfS_S_i_param_1];
	ld.param.u64 	%rd3, [_Z12vecAddKernelPfS_S_i_param_2];
	ld.param.u32 	%r2, [_Z12vecAddKernelPfS_S_i_param_3];
	mov.u32 	%r3, %ctaid.x;
	mov.u32 	%r4, %ntid.x;
	mov.u32 	%r5, %tid.x;
	mad.lo.s32 	%r1, %r3, %r4, %r5;
	setp.ge.s32 	%p1, %r1, %r2;
	@%p1 bra 	$L__BB0_2;
	cvta.to.global.u64 	%rd4, %rd1;
	cvta.to.global.u64 	%rd5, %rd2;
	cvta.to.global.u64 	%rd6, %rd3;
	mul.wide.s32 	%rd7, %r1, 4;
	add.s64 	%rd8, %rd4, %rd7;
	ld.global.f32 	%f1, [%rd8];
	add.s64 	%rd9, %rd5, %rd7;
	ld.global.f32 	%f2, [%rd9];
	add.f32 	%f3, %f1, %f2;
	add.s64 	%rd10, %rd6, %rd7;
	st.global.f32 	[%rd10], %f3;
$L__BB0_2:
	ret;

}
	// .globl	_Z16image2grayKernelPfS_ii
.visible .entry _Z16image2grayKernelPfS_ii(
	.param .u64 .ptr .align 1 _Z16image2grayKernelPfS_ii_param_0,
	.param .u64 .ptr .align 1 _Z16image2grayKernelPfS_ii_param_1,
	.param .u32 _Z16image2grayKernelPfS_ii_param_2,
	.param .u32 _Z16image2grayKernelPfS_ii_param_3
)
{
	.reg .pred 	%p<4>;
	.reg .b32 	%r<15>;
	.reg .b32 	%f<7>;
	.reg .b64 	%rd<9>;

	ld.param.u64 	%rd1, [_Z16image2grayKernelPfS_ii_param_0];
	ld.param.u64 	%rd2, [_Z16image2grayKernelPfS_ii_param_1];
	ld.param.u32 	%r4, [_Z16image2grayKernelPfS_ii_param_2];
	ld.param.u32 	%r3, [_Z16image2grayKernelPfS_ii_param_3];
	mov.u32 	%r6, %ctaid.x;
	mov.u32 	%r7, %ntid.x;
	mov.u32 	%r8, %tid.x;
	mad.lo.s32 	%r1, %r6, %r7, %r8;
	mov.u32 	%r9, %ctaid.y;
	mov.u32 	%r10, %ntid.y;
	mov.u32 	%r11, %tid.y;
	mad.lo.s32 	%r12, %r9, %r10, %r11;
	setp.ge.s32 	%p1, %r1, %r3;
	setp.ge.s32 	%p2, %r12, %r4;
	or.pred  	%p3, %p1, %p2;
	@%p3 bra 	$L__BB1_2;
	cvta.to.global.u64 	%rd3, %rd1;
	cvta.to.global.u64 	%rd4, %rd2;
	mad.lo.s32 	%r13, %r3, %r12, %r1;
	mul.lo.s32 	%r14, %r13, 3;
	mul.wide.s32 	%rd5, %r14, 4;
	add.s64 	%rd6, %rd3, %rd5;
	ld.global.f32 	%f1, [%rd6];
	ld.global.f32 	%f2, [%rd6+4];
	ld.global.f32 	%f3, [%rd6+8];
	mul.f32 	%f4, %f2, 0f3F1645A2;
	fma.rn.f32 	%f5, %f1, 0f3E1374BC, %f4;
	fma.rn.f32 	%f6, %f3, 0f3E991687, %f5;
	mul.wide.s32 	%rd7, %r13, 4;
	add.s64 	%rd8, %rd4, %rd7;
	st.global.f32 	[%rd8], %f6;
$L__BB1_2:
	ret;

}


// ===== COMPILED SASS (sm_100) =====

	.target	sm_100

	.elftype	@"ET_EXEC"


//--------------------- .note.nv.tkinfo           --------------------------
	.section	.note.nv.tkinfo,"",@"SHT_NOTE"
	.sectionflags	@"SHF_NOTE_NV_TKINFO"
	.tkinfo
        /*0018*/ 	.word	0x00000002
        /*0030*/ 	.string	""
        /*0030*/ 	.string	"ptxas"
        /*0030*/ 	.string	"Cuda compilation tools, release 13.0, V13.0.88"
        /*0030*/ 	.string	"Build cuda_13.0.r13.0/compiler.36424714_0"
        /*0030*/ 	.string	"-arch sm_100 -m 64 "



//--------------------- .note.nv.cuinfo           --------------------------
	.section	.note.nv.cuinfo,"",@"SHT_NOTE"
	.sectionflags	@"SHF_NOTE_NV_CUINFO"
        /*0018*/ 	.short	0x0002
        /*001a*/ 	.short	0x0064
        /*001c*/ 	.short	0x0082
	.zero		2


//--------------------- .nv.info                  --------------------------
	.section	.nv.info,"",@"SHT_CUDA_INFO"
	.align	4


	//----- nvinfo : EIATTR_REGCOUNT
	.align		4
        /*0000*/ 	.byte	0x04, 0x2f
        /*0002*/ 	.short	(.L_1 - .L_0)
	.align		4
.L_0:
        /*0004*/ 	.word	index@(_Z12vecAddKernelPfS_S_i)
        /*0008*/ 	.word	0x0000000c


	//----- nvinfo : EIATTR_FRAME_SIZE
	.align		4
.L_1:
        /*000c*/ 	.byte	0x04, 0x11
        /*000e*/ 	.short	(.L_3 - .L_2)
	.align		4
.L_2:
        /*0010*/ 	.word	index@(_Z12vecAddKernelPfS_S_i)
        /*0014*/ 	.word	0x00000000


	//----- nvinfo : EIATTR_REGCOUNT
	.align		4
.L_3:
        /*0018*/ 	.byte	0x04, 0x2f
        /*001a*/ 	.short	(.L_5 - .L_4)
	.align		4
.L_4:
        /*001c*/ 	.word	index@(_Z16image2grayKernelPfS_ii)
        /*0020*/ 	.word	0x0000000c


	//----- nvinfo : EIATTR_FRAME_SIZE
	.align		4
.L_5:
        /*0024*/ 	.byte	0x04, 0x11
        /*0026*/ 	.short	(.L_7 - .L_6)
	.align		4
.L_6:
        /*0028*/ 	.word	index@(_Z16image2grayKernelPfS_ii)
        /*002c*/ 	.word	0x00000000


	//----- nvinfo : EIATTR_MIN_STACK_SIZE
	.align		4
.L_7:
        /*0030*/ 	.byte	0x04, 0x12
        /*0032*/ 	.short	(.L_9 - .L_8)
	.align		4
.L_8:
        /*0034*/ 	.word	index@(_Z16image2grayKernelPfS_ii)
        /*0038*/ 	.word	0x00000000


	//----- nvinfo : EIATTR_MIN_STACK_SIZE
	.align		4
.L_9:
        /*003c*/ 	.byte	0x04, 0x12
        /*003e*/ 	.short	(.L_11 - .L_10)
	.align		4
.L_10:
        /*0040*/ 	.word	index@(_Z12vecAddKernelPfS_S_i)
        /*0044*/ 	.word	0x00000000
.L_11:


//--------------------- .nv.compat                --------------------------
	.section	.nv.compat,"",@"SHT_CUDA_COMPAT_INFO"
	.align	4
        /*0000*/ 	.byte	0x02, 0x09, 0x00, 0x00, 0x02, 0x02, 0x01, 0x00, 0x02, 0x05, 0x05, 0x00, 0x03, 0x07, 0x01, 0x01
        /*0010*/ 	.byte	0x02, 0x03, 0x00, 0x00, 0x02, 0x06, 0x01, 0x00, 0x04, 0x0b, 0x08, 0x00, 0x09, 0x00, 0x00, 0x00
        /*0020*/ 	.byte	0x00, 0x00, 0x00, 0x00


//--------------------- .nv.info._Z16image2grayKernelPfS_ii --------------------------
	.section	.nv.info._Z16image2grayKernelPfS_ii,"",@"SHT_CUDA_INFO"
	.sectionflags	@""
	.align	4


	//----- nvinfo : EIATTR_CUDA_API_VERSION
	.align		4
        /*0000*/ 	.byte	0x04, 0x37
        /*0002*/ 	.short	(.L_13 - .L_12)
.L_12:
        /*0004*/ 	.word	0x00000082


	//----- nvinfo : EIATTR_KPARAM_INFO
	.align		4
.L_13:
        /*0008*/ 	.byte	0x04, 0x17
        /*000a*/ 	.short	(.L_15 - .L_14)
.L_14:
        /*000c*/ 	.word	0x00000000
        /*0010*/ 	.short	0x0003
        /*0012*/ 	.short	0x0014
        /*0014*/ 	.byte	0x00, 0xf0, 0x11, 0x00


	//----- nvinfo : EIATTR_KPARAM_INFO
	.align		4
.L_15:
        /*0018*/ 	.byte	0x04, 0x17
        /*001a*/ 	.short	(.L_17 - .L_16)
.L_16:
        /*001c*/ 	.word	0x00000000
        /*0020*/ 	.short	0x0002
        /*0022*/ 	.short	0x0010
        /*0024*/ 	.byte	0x00, 0xf0, 0x11, 0x00


	//----- nvinfo : EIATTR_KPARAM_INFO
	.align		4
.L_17:
        /*0028*/ 	.byte	0x04, 0x17
        /*002a*/ 	.short	(.L_19 - .L_18)
.L_18:
        /*002c*/ 	.word	0x00000000
        /*0030*/ 	.short	0x0001
        /*0032*/ 	.short	0x0008
        /*0034*/ 	.byte	0x00, 0xf5, 0x21, 0x00


	//----- nvinfo : EIATTR_KPARAM_INFO
	.align		4
.L_19:
        /*0038*/ 	.byte	0x04, 0x17
        /*003a*/ 	.short	(.L_21 - .L_20)
.L_20:
        /*003c*/ 	.word	0x00000000
        /*0040*/ 	.short	0x0000
        /*0042*/ 	.short	0x0000
        /*0044*/ 	.byte	0x00, 0xf5, 0x21, 0x00


	//----- nvinfo : EIATTR_SPARSE_MMA_MASK
	.align		4
.L_21:
        /*0048*/ 	.byte	0x03, 0x50
        /*004a*/ 	.short	0x0000


	//----- nvinfo : EIATTR_MAXREG_COUNT
	.align		4
        /*004c*/ 	.byte	0x03, 0x1b
        /*004e*/ 	.short	0x00ff


	//----- nvinfo : EIATTR_MERCURY_ISA_VERSION
	.align		4
        /*0050*/ 	.byte	0x03, 0x5f
        /*0052*/ 	.short	0x0101


	//----- nvinfo : EIATTR_VRC_CTA_INIT_COUNT
	.align		4
        /*0054*/ 	.byte	0x02, 0x4a
	.zero		1
	.zero		1


	//----- nvinfo : EIATTR_EXIT_INSTR_OFFSETS
	.align		4
        /*0058*/ 	.byte	0x04, 0x1c
        /*005a*/ 	.short	(.L_23 - .L_22)


	//   ....[0]....
.L_22:
        /*005c*/ 	.word	0x000000c0


	//   ....[1]....
        /*0060*/ 	.word	0x000001b0


	//----- nvinfo : EIATTR_CBANK_PARAM_SIZE
	.align		4
.L_23:
        /*0064*/ 	.byte	0x03, 0x19
        /*0066*/ 	.short	0x0018


	//----- nvinfo : EIATTR_PARAM_CBANK
	.align		4
        /*0068*/ 	.byte	0x04, 0x0a
        /*006a*/ 	.short	(.L_25 - .L_24)
	.align		4
.L_24:
        /*006c*/ 	.word	index@(.nv.constant0._Z16image2grayKernelPfS_ii)
        /*0070*/ 	.short	0x0380
        /*0072*/ 	.short	0x0018


	//----- nvinfo : EIATTR_SW_WAR
	.align		4
.L_25:
        /*0074*/ 	.byte	0x04, 0x36
        /*0076*/ 	.short	(.L_27 - .L_26)
.L_26:
        /*0078*/ 	.word	0x00000008
.L_27:


//--------------------- .nv.info._Z12vecAddKernelPfS_S_i --------------------------
	.section	.nv.info._Z12vecAddKernelPfS_S_i,"",@"SHT_CUDA_INFO"
	.sectionflags	@""
	.align	4


	//----- nvinfo : EIATTR_CUDA_API_VERSION
	.align		4
        /*0000*/ 	.byte	0x04, 0x37
        /*0002*/ 	.short	(.L_29 - .L_28)
.L_28:
        /*0004*/ 	.word	0x00000082


	//----- nvinfo : EIATTR_KPARAM_INFO
	.align		4
.L_29:
        /*0008*/ 	.byte	0x04, 0x17
        /*000a*/ 	.short	(.L_31 - .L_30)
.L_30:
        /*000c*/ 	.word	0x00000000
        /*0010*/ 	.short	0x0003
        /*0012*/ 	.short	0x0018
        /*0014*/ 	.byte	0x00, 0xf0, 0x11, 0x00


	//----- nvinfo : EIATTR_KPARAM_INFO
	.align		4
.L_31:
        /*0018*/ 	.byte	0x04, 0x17
        /*001a*/ 	.short	(.L_33 - .L_32)
.L_32:
        /*001c*/ 	.word	0x00000000
        /*0020*/ 	.short	0x0002
        /*0022*/ 	.short	0x0010
        /*0024*/ 	.byte	0x00, 0xf5, 0x21, 0x00


	//----- nvinfo : EIATTR_KPARAM_INFO
	.align		4
.L_33:
        /*0028*/ 	.byte	0x04, 0x17
        /*002a*/ 	.short	(.L_35 - .L_34)
.L_34:
        /*002c*/ 	.word	0x00000000
        /*0030*/ 	.short	0x0001
        /*0032*/ 	.short	0x0008
        /*0034*/ 	.byte	0x00, 0xf5, 0x21, 0x00


	//----- nvinfo : EIATTR_KPARAM_INFO
	.align		4
.L_35:
        /*0038*/ 	.byte	0x04, 0x17
        /*003a*/ 	.short	(.L_37 - .L_36)
.L_36:
        /*003c*/ 	.word	0x00000000
        /*0040*/ 	.short	0x0000
        /*0042*/ 	.short	0x0000
        /*0044*/ 	.byte	0x00, 0xf5, 0x21, 0x00


	//----- nvinfo : EIATTR_SPARSE_MMA_MASK
	.align		4
.L_37:
        /*0048*/ 	.byte	0x03, 0x50
        /*004a*/ 	.short	0x0000


	//----- nvinfo : EIATTR_MAXREG_COUNT
	.align		4
        /*004c*/ 	.byte	0x03, 0x1b
        /*004e*/ 	.short	0x00ff


	//----- nvinfo : EIATTR_MERCURY_ISA_VERSION
	.align		4
        /*0050*/ 	.byte	0x03, 0x5f
        /*0052*/ 	.short	0x0101


	//----- nvinfo : EIATTR_VRC_CTA_INIT_COUNT
	.align		4
        /*0054*/ 	.byte	0x02, 0x4a
	.zero		1
	.zero		1


	//----- nvinfo : EIATTR_EXIT_INSTR_OFFSETS
	.align		4
        /*0058*/ 	.byte	0x04, 0x1c
        /*005a*/ 	.short	(.L_39 - .L_38)


	//   ....[0]....
.L_38:
        /*005c*/ 	.word	0x00000070


	//   ....[1]....
        /*0060*/ 	.word	0x00000130


	//----- nvinfo : EIATTR_CBANK_PARAM_SIZE
	.align		4
.L_39:
        /*0064*/ 	.byte	0x03, 0x19
        /*0066*/ 	.short	0x001c


	//----- nvinfo : EIATTR_PARAM_CBANK
	.align		4
        /*0068*/ 	.byte	0x04, 0x0a
        /*006a*/ 	.short	(.L_41 - .L_40)
	.align		4
.L_40:
        /*006c*/ 	.word	index@(.nv.constant0._Z12vecAddKernelPfS_S_i)
        /*0070*/ 	.short	0x0380
        /*0072*/ 	.short	0x001c


	//----- nvinfo : EIATTR_SW_WAR
	.align		4
.L_41:
        /*0074*/ 	.byte	0x04, 0x36
        /*0076*/ 	.short	(.L_43 - .L_42)
.L_42:
        /*0078*/ 	.word	0x00000008
.L_43:


//--------------------- .nv.callgraph             --------------------------
	.section	.nv.callgraph,"",@"SHT_CUDA_CALLGRAPH"
	.align	4
	.sectionentsize	8
	.align		4
        /*0000*/ 	.word	0x00000000
	.align		4
        /*0004*/ 	.word	0xffffffff
	.align		4
        /*0008*/ 	.word	0x00000000
	.align		4
        /*000c*/ 	.word	0xfffffffe
	.align		4
        /*0010*/ 	.word	0x00000000
	.align		4
        /*0014*/ 	.word	0xfffffffd
	.align		4
        /*0018*/ 	.word	0x00000000
	.align		4
        /*001c*/ 	.word	0xfffffffc


//--------------------- .text._Z16image2grayKernelPfS_ii --------------------------
	.section	.text._Z16image2grayKernelPfS_ii,"ax",@progbits
	.align	128
        .global         _Z16image2grayKernelPfS_ii
        .type           _Z16image2grayKernelPfS_ii,@function
        .size           _Z16image2grayKernelPfS_ii,(.L_x_2 - _Z16image2grayKernelPfS_ii)
        .other          _Z16image2grayKernelPfS_ii,@"STO_CUDA_ENTRY STV_DEFAULT"
_Z16image2grayKernelPfS_ii:
.text._Z16image2grayKernelPfS_ii:
[----:B------:R-:W-:Y:S01]  /*0000*/  LDC R1, c[0x0][0x37c] ;  /* 0x0000df00ff017b82 */ /* 0x000fe20000000800 */
[----:B------:R-:W0:Y:S07]  /*0010*/  S2R R2, SR_TID.Y ;  /* 0x0000000000027919 */ /* 0x000e2e0000002200 */
[----:B------:R-:W1:Y:S01]  /*0020*/  LDC R0, c[0x0][0x360] ;  /* 0x0000d800ff007b82 */ /* 0x000e620000000800 */
[----:B------:R-:W2:Y:S01]  /*0030*/  LDCU.64 UR6, c[0x0][0x390] ;  /* 0x00007200ff0677ac */ /* 0x000ea20008000a00 */
[----:B------:R-:W1:Y:S06]  /*0040*/  S2R R3, SR_TID.X ;  /* 0x0000000000037919 */ /* 0x000e6c0000002100 */
[----:B------:R-:W0:Y:S08]  /*0050*/  S2UR UR5, SR_CTAID.Y ;  /* 0x00000000000579c3 */ /* 0x000e300000002600 */
[----:B------:R-:W0:Y:S08]  /*0060*/  LDC R5, c[0x0][0x364] ;  /* 0x0000d900ff057b82 */ /* 0x000e300000000800 */
[----:B------:R-:W1:Y:S01]  /*0070*/  S2UR UR4, SR_CTAID.X ;  /* 0x00000000000479c3 */ /* 0x000e620000002500 */
[----:B0-----:R-:W-:-:S05]  /*0080*/  IMAD R5, R5, UR5, R2 ;  /* 0x0000000505057c24 */ /* 0x001fca000f8e0202 */
[----:B--2---:R-:W-:Y:S01]  /*0090*/  ISETP.GE.AND P0, PT, R5, UR6, PT ;  /* 0x0000000605007c0c */ /* 0x004fe2000bf06270 */
[----:B-1----:R-:W-:-:S05]  /*00a0*/  IMAD R0, R0, UR4, R3 ;  /* 0x0000000400007c24 */ /* 0x002fca000f8e0203 */
[----:B------:R-:W-:-:S13]  /*00b0*/  ISETP.GE.OR P0, PT, R0, UR7, P0 ;  /* 0x0000000700007c0c */ /* 0x000fda0008706670 */
[----:B------:R-:W-:Y:S05]  /*00c0*/  @P0 EXIT ;  /* 0x000000000000094d */ /* 0x000fea0003800000 */
[----:B------:R-:W0:Y:S01]  /*00d0*/  LDC.64 R2, c[0x0][0x380] ;  /* 0x0000e000ff027b82 */ /* 0x000e220000000a00 */
[----:B------:R-:W1:Y:S01]  /*00e0*/  LDCU.64 UR4, c[0x0][0x358] ;  /* 0x00006b00ff0477ac */ /* 0x000e620008000a00 */
[----:B------:R-:W-:-:S05]  /*00f0*/  IMAD R7, R5, UR7, R0 ;  /* 0x0000000705077c24 */ /* 0x000fca000f8e0200 */
[----:B------:R-:W-:-:S05]  /*0100*/  LEA R5, R7, R7, 0x1 ;  /* 0x0000000707057211 */ /* 0x000fca00078e08ff */
[----:B0-----:R-:W-:Y:S02]  /*0110*/  IMAD.WIDE R2, R5, 0x4, R2 ;  /* 0x0000000405027825 */ /* 0x001fe400078e0202 */
[----:B------:R-:W0:Y:S03]  /*0120*/  LDC.64 R4, c[0x0][0x388] ;  /* 0x0000e200ff047b82 */ /* 0x000e260000000a00 */
[----:B-1----:R-:W2:Y:S04]  /*0130*/  LDG.E R6, desc[UR4][R2.64+0x4] ;  /* 0x0000040402067981 */ /* 0x002ea8000c1e1900 */
[----:B------:R-:W3:Y:S04]  /*0140*/  LDG.E R0, desc[UR4][R2.64] ;  /* 0x0000000402007981 */ /* 0x000ee8000c1e1900 */
[----:B------:R-:W4:Y:S01]  /*0150*/  LDG.E R8, desc[UR4][R2.64+0x8] ;  /* 0x0000080402087981 */ /* 0x000f22000c1e1900 */
[----:B0-----:R-:W-:-:S04]  /*0160*/  IMAD.WIDE R4, R7, 0x4, R4 ;  /* 0x0000000407047825 */ /* 0x001fc800078e0204 */
[----:B--2---:R-:W-:-:S04]  /*0170*/  FMUL R9, R6, 0.58700001239776611328 ;  /* 0x3f1645a206097820 */ /* 0x004fc80000400000 */
[----:B---3--:R-:W-:-:S04]  /*0180*/  FFMA R9, R0, 0.14399999380111694336, R9 ;  /* 0x3e1374bc00097823 */ /* 0x008fc80000000009 */
[----:B----4-:R-:W-:-:S05]  /*0190*/  FFMA R9, R8, 0.29899999499320983887, R9 ;  /* 0x3e99168708097823 */ /* 0x010fca0000000009 */
[----:B------:R-:W-:Y:S01]  /*01a0*/  STG.E desc[UR4][R4.64], R9 ;  /* 0x0000000904007986 */ /* 0x000fe2000c101904 */
[----:B------:R-:W-:Y:S05]  /*01b0*/  EXIT ;  /* 0x000000000000794d */ /* 0x000fea0003800000 */
.L_x_0:
[----:B------:R-:W-:-:S00]  /*01c0*/  BRA `(.L_x_0) ;  /* 0xfffffffc00fc7947 */ /* 0x000fc0000383ffff */
[----:B------:R-:W-:-:S00]  /*01d0*/  NOP ;  /* 0x0000000000007918 */ /* 0x000fc00000000000 */
        /* <DEDUP_REMOVED lines=10> */
.L_x_2:


//--------------------- .text._Z12vecAddKernelPfS_S_i --------------------------
	.section	.text._Z12vecAddKernelPfS_S_i,"ax",@progbits
	.align	128
        .global         _Z12vecAddKernelPfS_S_i
        .type           _Z12vecAddKernelPfS_S_i,@function
        .size           _Z12vecAddKernelPfS_S_i,(.L_x_3 - _Z12vecAddKernelPfS_S_i)
        .other          _Z12vecAddKernelPfS_S_i,@"STO_CUDA_ENTRY STV_DEFAULT"
_Z12vecAddKernelPfS_S_i:
.text._Z12vecAddKernelPfS_S_i:
[----:B------:R-:W-:Y:S01]  /*0000*/  LDC R1, c[0x0][0x37c] ;  /* 0x0000df00ff017b82 */ /* 0x000fe20000000800 */
[----:B------:R-:W0:Y:S07]  /*0010*/  S2R R0, SR_TID.X ;  /* 0x0000000000007919 */ /* 0x000e2e0000002100 */
[----:B------:R-:W0:Y:S01]  /*0020*/  S2UR UR4, SR_CTAID.X ;  /* 0x00000000000479c3 */ /* 0x000e220000002500 */
[----:B------:R-:W1:Y:S07]  /*0030*/  LDCU UR5, c[0x0][0x398] ;  /* 0x00007300ff0577ac */ /* 0x000e6e0008000800 */
[----:B------:R-:W0:Y:S02]  /*0040*/  LDC R9, c[0x0][0x360] ;  /* 0x0000d800ff097b82 */ /* 0x000e240000000800 */
[----:B0-----:R-:W-:-:S05]  /*0050*/  IMAD R9, R9, UR4, R0 ;  /* 0x0000000409097c24 */ /* 0x001fca000f8e0200 */
[----:B-1----:R-:W-:-:S13]  /*0060*/  ISETP.GE.AND P0, PT, R9, UR5, PT ;  /* 0x0000000509007c0c */ /* 0x002fda000bf06270 */
[----:B------:R-:W-:Y:S05]  /*0070*/  @P0 EXIT ;  /* 0x000000000000094d */ /* 0x000fea0003800000 */
[----:B------:R-:W0:Y:S01]  /*0080*/  LDC.64 R2, c[0x0][0x380] ;  /* 0x0000e000ff027b82 */ /* 0x000e220000000a00 */
[----:B------:R-:W1:Y:S07]  /*0090*/  LDCU.64 UR4, c[0x0][0x358] ;  /* 0x00006b00ff0477ac */ /* 0x000e6e0008000a00 */
[----:B------:R-:W2:Y:S08]  /*00a0*/  LDC.64 R4, c[0x0][0x388] ;  /* 0x0000e200ff047b82 */ /* 0x000eb00000000a00 */
[----:B------:R-:W3:Y:S01]  /*00b0*/  LDC.64 R6, c[0x0][0x390] ;  /* 0x0000e400ff067b82 */ /* 0x000ee20000000a00 */
[----:B0-----:R-:W-:-:S06]  /*00c0*/  IMAD.WIDE R2, R9, 0x4, R2 ;  /* 0x0000000409027825 */ /* 0x001fcc00078e0202 */
[----:B-1----:R-:W4:Y:S01]  /*00d0*/  LDG.E R2, desc[UR4][R2.64] ;  /* 0x0000000402027981 */ /* 0x002f22000c1e1900 */
[----:B--2---:R-:W-:-:S06]  /*00e0*/  IMAD.WIDE R4, R9, 0x4, R4 ;  /* 0x0000000409047825 */ /* 0x004fcc00078e0204 */
[----:B------:R-:W4:Y:S01]  /*00f0*/  LDG.E R5, desc[UR4][R4.64] ;  /* 0x0000000404057981 */ /* 0x000f22000c1e1900 */
[----:B---3--:R-:W-:-:S04]  /*0100*/  IMAD.WIDE R6, R9, 0x4, R6 ;  /* 0x0000000409067825 */ /* 0x008fc800078e0206 */
[----:B----4-:R-:W-:-:S05]  /*0110*/  FADD R9, R2, R5 ;  /* 0x0000000502097221 */ /* 0x010fca0000000000 */
[----:B------:R-:W-:Y:S01]  /*0120*/  STG.E desc[UR4][R6.64], R9 ;  /* 0x0000000906007986 */ /* 0x000fe2000c101904 */
[----:B------:R-:W-:Y:S05]  /*0130*/  EXIT ;  /* 0x000000000000794d */ /* 0x000fea0003800000 */
.L_x_1:
        /* <DEDUP_REMOVED lines=12> */
.L_x_3:


//--------------------- .nv.shared.reserved.0     --------------------------
	.section	.nv.shared.reserved.0,"aw",@nobits
	.weak		__nv_reservedSMEM_offset_0_alias
	.size		__nv_reservedSMEM_offset_0_alias, 0, 64
	.other		__nv_reservedSMEM_offset_0_alias,@"STO_CUDA_RESERVED_SHARED STV_DEFAULT"
__nv_reservedSMEM_offset_0_alias:
	.zero		0
	.zero		64


//--------------------- .nv.constant0._Z16image2grayKernelPfS_ii --------------------------
	.section	.nv.constant0._Z16image2grayKernelPfS_ii,"a",@progbits
	.sectionflags	@""
	.align	4
.nv.constant0._Z16image2grayKernelPfS_ii:
	.zero		920


//--------------------- .nv.constant0._Z12vecAddKernelPfS_S_i --------------------------
	.section	.nv.constant0._Z12vecAddKernelPfS_S_i,"a",@progbits
	.sectionflags	@""
	.align	4
.nv.constant0._Z12vecAddKernelPfS_S_i:
	.zero		924


//--------------------- SYMBOLS --------------------------

	.type		.nv.reservedSmem.offset0,@object
	.size		.nv.reservedSmem.offset0,0x4
